//
// Generated by NVIDIA NVVM Compiler
//
// Compiler Build ID: CL-36424714
// Cuda compilation tools, release 13.0, V13.0.88
// Based on NVVM 20.0.0
//

.version 9.0
.target sm_100
.address_size 64

	// .globl	_Z17tensor_add_kernelPfPKfS1_

.visible .entry _Z17tensor_add_kernelPfPKfS1_(
	.param .u64 .ptr .align 1 _Z17tensor_add_kernelPfPKfS1__param_0,
	.param .u64 .ptr .align 1 _Z17tensor_add_kernelPfPKfS1__param_1,
	.param .u64 .ptr .align 1 _Z17tensor_add_kernelPfPKfS1__param_2
)
{
	.reg .b32 	%r<5>;
	.reg .b32 	%f<4>;
	.reg .b64 	%rd<11>;

	ld.param.u64 	%rd1, [_Z17tensor_add_kernelPfPKfS1__param_0];
	ld.param.u64 	%rd2, [_Z17tensor_add_kernelPfPKfS1__param_1];
	ld.param.u64 	%rd3, [_Z17tensor_add_kernelPfPKfS1__param_2];
	cvta.to.global.u64 	%rd4, %rd1;
	cvta.to.global.u64 	%rd5, %rd3;
	cvta.to.global.u64 	%rd6, %rd2;
	mov.u32 	%r1, %ctaid.x;
	mov.u32 	%r2, %ntid.x;
	mov.u32 	%r3, %tid.x;
	mad.lo.s32 	%r4, %r1, %r2, %r3;
	mul.wide.s32 	%rd7, %r4, 4;
	add.s64 	%rd8, %rd6, %rd7;
	ld.global.f32 	%f1, [%rd8];
	add.s64 	%rd9, %rd5, %rd7;
	ld.global.f32 	%f2, [%rd9];
	add.f32 	%f3, %f1, %f2;
	add.s64 	%rd10, %rd4, %rd7;
	st.global.f32 	[%rd10], %f3;
	ret;

}


// ===== COMPILED SASS (sm_100) =====

	.target	sm_100

	.elftype	@"ET_EXEC"


//--------------------- .note.nv.tkinfo           --------------------------
	.section	.note.nv.tkinfo,"",@"SHT_NOTE"
	.sectionflags	@"SHF_NOTE_NV_TKINFO"
	.tkinfo
        /*0018*/ 	.word	0x00000002
        /*0030*/ 	.string	""
        /*0030*/ 	.string	"ptxas"
        /*0030*/ 	.string	"Cuda compilation tools, release 13.0, V13.0.88"
        /*0030*/ 	.string	"Build cuda_13.0.r13.0/compiler.36424714_0"
        /*0030*/ 	.string	"-arch sm_100 -m 64 "



//--------------------- .note.nv.cuinfo           --------------------------
	.section	.note.nv.cuinfo,"",@"SHT_NOTE"
	.sectionflags	@"SHF_NOTE_NV_CUINFO"
        /*0018*/ 	.short	0x0002
        /*001a*/ 	.short	0x0064
        /*001c*/ 	.short	0x0082
	.zero		2


//--------------------- .nv.info                  --------------------------
	.section	.nv.info,"",@"SHT_CUDA_INFO"
	.align	4


	//----- nvinfo : EIATTR_REGCOUNT
	.align		4
        /*0000*/ 	.byte	0x04, 0x2f
        /*0002*/ 	.short	(.L_1 - .L_0)
	.align		4
.L_0:
        /*0004*/ 	.word	index@(_Z17tensor_add_kernelPfPKfS1_)
        /*0008*/ 	.word	0x0000000c


	//----- nvinfo : EIATTR_FRAME_SIZE
	.align		4
.L_1:
        /*000c*/ 	.byte	0x04, 0x11
        /*000e*/ 	.short	(.L_3 - .L_2)
	.align		4
.L_2:
        /*0010*/ 	.word	index@(_Z17tensor_add_kernelPfPKfS1_)
        /*0014*/ 	.word	0x00000000


	//----- nvinfo : EIATTR_MIN_STACK_SIZE
	.align		4
.L_3:
        /*0018*/ 	.byte	0x04, 0x12
        /*001a*/ 	.short	(.L_5 - .L_4)
	.align		4
.L_4:
        /*001c*/ 	.word	index@(_Z17tensor_add_kernelPfPKfS1_)
        /*0020*/ 	.word	0x00000000
.L_5:


//--------------------- .nv.compat                --------------------------
	.section	.nv.compat,"",@"SHT_CUDA_COMPAT_INFO"
	.align	4
        /*0000*/ 	.byte	0x02, 0x09, 0x00, 0x00, 0x02, 0x02, 0x01, 0x00, 0x02, 0x05, 0x05, 0x00, 0x03, 0x07, 0x01, 0x01
        /*0010*/ 	.byte	0x02, 0x03, 0x00, 0x00, 0x02, 0x06, 0x01, 0x00, 0x04, 0x0b, 0x08, 0x00, 0x09, 0x00, 0x00, 0x00
        /*0020*/ 	.byte	0x00, 0x00, 0x00, 0x00


//--------------------- .nv.info._Z17tensor_add_kernelPfPKfS1_ --------------------------
	.section	.nv.info._Z17tensor_add_kernelPfPKfS1_,"",@"SHT_CUDA_INFO"
	.sectionflags	@""
	.align	4


	//----- nvinfo : EIATTR_CUDA_API_VERSION
	.align		4
        /*0000*/ 	.byte	0x04, 0x37
        /*0002*/ 	.short	(.L_7 - .L_6)
.L_6:
        /*0004*/ 	.word	0x00000082


	//----- nvinfo : EIATTR_KPARAM_INFO
	.align		4
.L_7:
        /*0008*/ 	.byte	0x04, 0x17
        /*000a*/ 	.short	(.L_9 - .L_8)
.L_8:
        /*000c*/ 	.word	0x00000000
        /*0010*/ 	.short	0x0002
        /*0012*/ 	.short	0x0010
        /*0014*/ 	.byte	0x00, 0xf5, 0x21, 0x00


	//----- nvinfo : EIATTR_KPARAM_INFO
	.align		4
.L_9:
        /*0018*/ 	.byte	0x04, 0x17
        /*001a*/ 	.short	(.L_11 - .L_10)
.L_10:
        /*001c*/ 	.word	0x00000000
        /*0020*/ 	.short	0x0001
        /*0022*/ 	.short	0x0008
        /*0024*/ 	.byte	0x00, 0xf5, 0x21, 0x00


	//----- nvinfo : EIATTR_KPARAM_INFO
	.align		4
.L_11:
        /*0028*/ 	.byte	0x04, 0x17
        /*002a*/ 	.short	(.L_13 - .L_12)
.L_12:
        /*002c*/ 	.word	0x00000000
        /*0030*/ 	.short	0x0000
        /*0032*/ 	.short	0x0000
        /*0034*/ 	.byte	0x00, 0xf5, 0x21, 0x00


	//----- nvinfo : EIATTR_SPARSE_MMA_MASK
	.align		4
.L_13:
        /*0038*/ 	.byte	0x03, 0x50
        /*003a*/ 	.short	0x0000


	//----- nvinfo : EIATTR_MAXREG_COUNT
	.align		4
        /*003c*/ 	.byte	0x03, 0x1b
        /*003e*/ 	.short	0x00ff


	//----- nvinfo : EIATTR_MERCURY_ISA_VERSION
	.align		4
        /*0040*/ 	.byte	0x03, 0x5f
        /*0042*/ 	.short	0x0101


	//----- nvinfo : EIATTR_VRC_CTA_INIT_COUNT
	.align		4
        /*0044*/ 	.byte	0x02, 0x4a
	.zero		1
	.zero		1


	//----- nvinfo : EIATTR_EXIT_INSTR_OFFSETS
	.align		4
        /*0048*/ 	.byte	0x04, 0x1c
        /*004a*/ 	.short	(.L_15 - .L_14)


	//   ....[0]....
.L_14:
        /*004c*/ 	.word	0x00000100


	//----- nvinfo : EIATTR_CBANK_PARAM_SIZE
	.align		4
.L_15:
        /*0050*/ 	.byte	0x03, 0x19
        /*0052*/ 	.short	0x0018


	//----- nvinfo : EIATTR_PARAM_CBANK
	.align		4
        /*0054*/ 	.byte	0x04, 0x0a
        /*0056*/ 	.short	(.L_17 - .L_16)
	.align		4
.L_16:
        /*0058*/ 	.word	index@(.nv.constant0._Z17tensor_add_kernelPfPKfS1_)
        /*005c*/ 	.short	0x0380
        /*005e*/ 	.short	0x0018


	//----- nvinfo : EIATTR_SW_WAR
	.align		4
.L_17:
        /*0060*/ 	.byte	0x04, 0x36
        /*0062*/ 	.short	(.L_19 - .L_18)
.L_18:
        /*0064*/ 	.word	0x00000008
.L_19:


//--------------------- .nv.callgraph             --------------------------
	.section	.nv.callgraph,"",@"SHT_CUDA_CALLGRAPH"
	.align	4
	.sectionentsize	8
	.align		4
        /*0000*/ 	.word	0x00000000
	.align		4
        /*0004*/ 	.word	0xffffffff
	.align		4
        /*0008*/ 	.word	0x00000000
	.align		4
        /*000c*/ 	.word	0xfffffffe
	.align		4
        /*0010*/ 	.word	0x00000000
	.align		4
        /*0014*/ 	.word	0xfffffffd
	.align		4
        /*0018*/ 	.word	0x00000000
	.align		4
        /*001c*/ 	.word	0xfffffffc


//--------------------- .text._Z17tensor_add_kernelPfPKfS1_ --------------------------
	.section	.text._Z17tensor_add_kernelPfPKfS1_,"ax",@progbits
	.align	128
        .global         _Z17tensor_add_kernelPfPKfS1_
        .type           _Z17tensor_add_kernelPfPKfS1_,@function
        .size           _Z17tensor_add_kernelPfPKfS1_,(.L_x_1 - _Z17tensor_add_kernelPfPKfS1_)
        .other          _Z17tensor_add_kernelPfPKfS1_,@"STO_CUDA_ENTRY STV_DEFAULT"
_Z17tensor_add_kernelPfPKfS1_:
.text._Z17tensor_add_kernelPfPKfS1_:
[----:B------:R-:W-:Y:S01]  /*0000*/  LDC R1, c[0x0][0x37c] ;  /* 0x0000df00ff017b82 */ /* 0x000fe20000000800 */
[----:B------:R-:W0:Y:S07]  /*0010*/  S2R R0, SR_TID.X ;  /* 0x0000000000007919 */ /* 0x000e2e0000002100 */
[----:B------:R-:W0:Y:S01]  /*0020*/  S2UR UR6, SR_CTAID.X ;  /* 0x00000000000679c3 */ /* 0x000e220000002500 */
[----:B------:R-:W1:Y:S07]  /*0030*/  LDCU.64 UR4, c[0x0][0x358] ;  /* 0x00006b00ff0477ac */ /* 0x000e6e0008000a00 */
[----:B------:R-:W0:Y:S08]  /*0040*/  LDC R9, c[0x0][0x360] ;  /* 0x0000d800ff097b82 */ /* 0x000e300000000800 */
[----:B------:R-:W2:Y:S08]  /*0050*/  LDC.64 R2, c[0x0][0x388] ;  /* 0x0000e200ff027b82 */ /* 0x000eb00000000a00 */
[----:B------:R-:W3:Y:S01]  /*0060*/  LDC.64 R4, c[0x0][0x390] ;  /* 0x0000e400ff047b82 */ /* 0x000ee20000000a00 */
[----:B0-----:R-:W-:-:S07]  /*0070*/  IMAD R9, R9, UR6, R0 ;  /* 0x0000000609097c24 */ /* 0x001fce000f8e0200 */
[----:B------:R-:W0:Y:S01]  /*0080*/  LDC.64 R6, c[0x0][0x380] ;  /* 0x0000e000ff067b82 */ /* 0x000e220000000a00 */
[----:B--2---:R-:W-:-:S06]  /*0090*/  IMAD.WIDE R2, R9, 0x4, R2 ;  /* 0x0000000409027825 */ /* 0x004fcc00078e0202 */
[----:B-1----:R-:W2:Y:S01]  /*00a0*/  LDG.E R2, desc[UR4][R2.64] ;  /* 0x0000000402027981 */ /* 0x002ea2000c1e1900 */
[----:B---3--:R-:W-:-:S06]  /*00b0*/  IMAD.WIDE R4, R9, 0x4, R4 ;  /* 0x0000000409047825 */ /* 0x008fcc00078e0204 */
[----:B------:R-:W2:Y:S01]  /*00c0*/  LDG.E R5, desc[UR4][R4.64] ;  /* 0x0000000404057981 */ /* 0x000ea2000c1e1900 */
[----:B0-----:R-:W-:-:S04]  /*00d0*/  IMAD.WIDE R6, R9, 0x4, R6 ;  /* 0x0000000409067825 */ /* 0x001fc800078e0206 */
[----:B--2---:R-:W-:-:S05]  /*00e0*/  FADD R9, R2, R5 ;  /* 0x0000000502097221 */ /* 0x004fca0000000000 */
[----:B------:R-:W-:Y:S01]  /*00f0*/  STG.E desc[UR4][R6.64], R9 ;  /* 0x0000000906007986 */ /* 0x000fe2000c101904 */
[----:B------:R-:W-:Y:S05]  /*0100*/  EXIT ;  /* 0x000000000000794d */ /* 0x000fea0003800000 */
.L_x_0:
[----:B------:R-:W-:-:S00]  /*0110*/  BRA `(.L_x_0) ;  /* 0xfffffffc00fc7947 */ /* 0x000fc0000383ffff */
[----:B------:R-:W-:-:S00]  /*0120*/  NOP ;  /* 0x0000000000007918 */ /* 0x000fc00000000000 */
        /* <DEDUP_REMOVED lines=13> */
.L_x_1:


//--------------------- .nv.shared.reserved.0     --------------------------
	.section	.nv.shared.reserved.0,"aw",@nobits
	.weak		__nv_reservedSMEM_offset_0_alias
	.size		__nv_reservedSMEM_offset_0_alias, 0, 64
	.other		__nv_reservedSMEM_offset_0_alias,@"STO_CUDA_RESERVED_SHARED STV_DEFAULT"
__nv_reservedSMEM_offset_0_alias:
	.zero		0
	.zero		64


//--------------------- .nv.constant0._Z17tensor_add_kernelPfPKfS1_ --------------------------
	.section	.nv.constant0._Z17tensor_add_kernelPfPKfS1_,"a",@progbits
	.sectionflags	@""
	.align	4
.nv.constant0._Z17tensor_add_kernelPfPKfS1_:
	.zero		920


//--------------------- SYMBOLS --------------------------

	.type		.nv.reservedSmem.offset0,@object
	.size		.nv.reservedSmem.offset0,0x4
